//
// Generated by NVIDIA NVVM Compiler
//
// Compiler Build ID: CL-36424714
// Cuda compilation tools, release 13.0, V13.0.88
// Based on NVVM 20.0.0
//

.version 9.0
.target sm_100
.address_size 64

	// .globl	_Z11matrixMult2PdS_S_iii
// _ZZ11matrixMult2PdS_S_iiiE1a has been demoted
// _ZZ11matrixMult2PdS_S_iiiE1b has been demoted

.visible .entry _Z11matrixMult2PdS_S_iii(
	.param .u64 .ptr .align 1 _Z11matrixMult2PdS_S_iii_param_0,
	.param .u64 .ptr .align 1 _Z11matrixMult2PdS_S_iii_param_1,
	.param .u64 .ptr .align 1 _Z11matrixMult2PdS_S_iii_param_2,
	.param .u32 _Z11matrixMult2PdS_S_iii_param_3,
	.param .u32 _Z11matrixMult2PdS_S_iii_param_4,
	.param .u32 _Z11matrixMult2PdS_S_iii_param_5
)
{
	.reg .pred 	%p<26>;
	.reg .b32 	%r<94>;
	.reg .b64 	%rd<27>;
	.reg .b64 	%fd<109>;
	// demoted variable
	.shared .align 8 .b8 _ZZ11matrixMult2PdS_S_iiiE1a[512];
	// demoted variable
	.shared .align 8 .b8 _ZZ11matrixMult2PdS_S_iiiE1b[512];
	ld.param.u64 	%rd4, [_Z11matrixMult2PdS_S_iii_param_0];
	ld.param.u64 	%rd5, [_Z11matrixMult2PdS_S_iii_param_1];
	ld.param.u32 	%r32, [_Z11matrixMult2PdS_S_iii_param_3];
	ld.param.u32 	%r33, [_Z11matrixMult2PdS_S_iii_param_4];
	ld.param.u32 	%r34, [_Z11matrixMult2PdS_S_iii_param_5];
	cvta.to.global.u64 	%rd1, %rd5;
	cvta.to.global.u64 	%rd2, %rd4;
	mov.u32 	%r35, %ctaid.x;
	mov.u32 	%r36, %tid.x;
	shr.u32 	%r1, %r36, 3;
	and.b32  	%r2, %r36, 7;
	add.s32 	%r37, %r33, 7;
	shr.s32 	%r38, %r37, 31;
	shr.u32 	%r39, %r38, 29;
	add.s32 	%r40, %r37, %r39;
	shr.s32 	%r41, %r40, 3;
	div.s32 	%r42, %r35, %r41;
	shl.b32 	%r43, %r42, 3;
	add.s32 	%r3, %r43, %r1;
	mul.lo.s32 	%r44, %r42, %r41;
	sub.s32 	%r45, %r35, %r44;
	shl.b32 	%r4, %r45, 3;
	or.b32  	%r5, %r4, %r2;
	setp.lt.s32 	%p1, %r34, 1;
	mov.f64 	%fd108, 0d0000000000000000;
	@%p1 bra 	$L__BB0_19;
	add.s32 	%r6, %r34, 7;
	shl.b32 	%r47, %r1, 6;
	mov.u32 	%r48, _ZZ11matrixMult2PdS_S_iiiE1a;
	add.s32 	%r7, %r48, %r47;
	mul.lo.s32 	%r8, %r3, %r34;
	mov.u32 	%r49, _ZZ11matrixMult2PdS_S_iiiE1b;
	add.s32 	%r50, %r49, %r47;
	shl.b32 	%r51, %r2, 3;
	add.s32 	%r9, %r50, %r51;
	setp.lt.u32 	%p2, %r34, 9;
	mov.f64 	%fd108, 0d0000000000000000;
	mov.b32 	%r93, 0;
	@%p2 bra 	$L__BB0_13;
	shr.u32 	%r53, %r6, 3;
	and.b32  	%r54, %r53, 268435454;
	neg.s32 	%r92, %r54;
	add.s32 	%r55, %r1, 8;
	mad.lo.s32 	%r56, %r33, %r55, %r4;
	add.s32 	%r89, %r56, %r2;
	mad.lo.s32 	%r57, %r33, %r1, %r4;
	add.s32 	%r88, %r57, %r2;
	add.s32 	%r86, %r8, %r2;
	mov.f64 	%fd108, 0d0000000000000000;
	mov.b32 	%r91, 8;
	cvt.s64.s32 	%rd10, %r8;
	cvt.u64.u32 	%rd11, %r2;
	mov.u32 	%r87, %r2;
	mov.u32 	%r90, %r1;
$L__BB0_3:
	setp.ge.s32 	%p3, %r3, %r32;
	setp.ge.s32 	%p4, %r87, %r34;
	mov.f64 	%fd100, 0d0000000000000000;
	or.pred  	%p5, %p3, %p4;
	@%p5 bra 	$L__BB0_5;
	mul.wide.s32 	%rd6, %r86, 8;
	add.s64 	%rd7, %rd2, %rd6;
	ld.global.f64 	%fd100, [%rd7];
$L__BB0_5:
	setp.ge.s32 	%p6, %r5, %r33;
	shl.b32 	%r58, %r2, 3;
	add.s32 	%r59, %r7, %r58;
	st.shared.f64 	[%r59], %fd100;
	setp.ge.s32 	%p7, %r90, %r34;
	mov.f64 	%fd101, 0d0000000000000000;
	or.pred  	%p8, %p7, %p6;
	@%p8 bra 	$L__BB0_7;
	mul.wide.s32 	%rd8, %r88, 8;
	add.s64 	%rd9, %rd1, %rd8;
	ld.global.f64 	%fd101, [%rd9];
$L__BB0_7:
	st.shared.f64 	[%r9], %fd101;
	bar.sync 	0;
	ld.shared.f64 	%fd27, [%r7];
	shl.b32 	%r60, %r2, 3;
	mov.u32 	%r61, _ZZ11matrixMult2PdS_S_iiiE1b;
	add.s32 	%r62, %r61, %r60;
	ld.shared.f64 	%fd28, [%r62];
	fma.rn.f64 	%fd29, %fd27, %fd28, %fd108;
	ld.shared.f64 	%fd30, [%r7+8];
	ld.shared.f64 	%fd31, [%r62+64];
	fma.rn.f64 	%fd32, %fd30, %fd31, %fd29;
	ld.shared.f64 	%fd33, [%r7+16];
	ld.shared.f64 	%fd34, [%r62+128];
	fma.rn.f64 	%fd35, %fd33, %fd34, %fd32;
	ld.shared.f64 	%fd36, [%r7+24];
	ld.shared.f64 	%fd37, [%r62+192];
	fma.rn.f64 	%fd38, %fd36, %fd37, %fd35;
	ld.shared.f64 	%fd39, [%r7+32];
	ld.shared.f64 	%fd40, [%r62+256];
	fma.rn.f64 	%fd41, %fd39, %fd40, %fd38;
	ld.shared.f64 	%fd42, [%r7+40];
	ld.shared.f64 	%fd43, [%r62+320];
	fma.rn.f64 	%fd44, %fd42, %fd43, %fd41;
	ld.shared.f64 	%fd45, [%r7+48];
	ld.shared.f64 	%fd46, [%r62+384];
	fma.rn.f64 	%fd47, %fd45, %fd46, %fd44;
	ld.shared.f64 	%fd48, [%r7+56];
	ld.shared.f64 	%fd49, [%r62+448];
	fma.rn.f64 	%fd6, %fd48, %fd49, %fd47;
	bar.sync 	0;
	add.s32 	%r63, %r87, 8;
	setp.ge.s32 	%p10, %r63, %r34;
	mov.f64 	%fd102, 0d0000000000000000;
	or.pred  	%p11, %p3, %p10;
	@%p11 bra 	$L__BB0_9;
	add.s32 	%r64, %r91, -8;
	cvt.s64.s32 	%rd12, %r64;
	add.s64 	%rd13, %rd12, %rd11;
	add.s64 	%rd14, %rd13, %rd10;
	shl.b64 	%rd15, %rd14, 3;
	add.s64 	%rd16, %rd2, %rd15;
	ld.global.f64 	%fd102, [%rd16+64];
$L__BB0_9:
	shl.b32 	%r65, %r2, 3;
	add.s32 	%r66, %r7, %r65;
	st.shared.f64 	[%r66], %fd102;
	add.s32 	%r67, %r90, 8;
	setp.ge.s32 	%p13, %r67, %r34;
	mov.f64 	%fd103, 0d0000000000000000;
	or.pred  	%p14, %p13, %p6;
	@%p14 bra 	$L__BB0_11;
	mul.wide.s32 	%rd17, %r89, 8;
	add.s64 	%rd18, %rd1, %rd17;
	ld.global.f64 	%fd103, [%rd18];
$L__BB0_11:
	st.shared.f64 	[%r9], %fd103;
	bar.sync 	0;
	ld.shared.f64 	%fd51, [%r7];
	shl.b32 	%r68, %r2, 3;
	mov.u32 	%r69, _ZZ11matrixMult2PdS_S_iiiE1b;
	add.s32 	%r70, %r69, %r68;
	ld.shared.f64 	%fd52, [%r70];
	fma.rn.f64 	%fd53, %fd51, %fd52, %fd6;
	ld.shared.f64 	%fd54, [%r7+8];
	ld.shared.f64 	%fd55, [%r70+64];
	fma.rn.f64 	%fd56, %fd54, %fd55, %fd53;
	ld.shared.f64 	%fd57, [%r7+16];
	ld.shared.f64 	%fd58, [%r70+128];
	fma.rn.f64 	%fd59, %fd57, %fd58, %fd56;
	ld.shared.f64 	%fd60, [%r7+24];
	ld.shared.f64 	%fd61, [%r70+192];
	fma.rn.f64 	%fd62, %fd60, %fd61, %fd59;
	ld.shared.f64 	%fd63, [%r7+32];
	ld.shared.f64 	%fd64, [%r70+256];
	fma.rn.f64 	%fd65, %fd63, %fd64, %fd62;
	ld.shared.f64 	%fd66, [%r7+40];
	ld.shared.f64 	%fd67, [%r70+320];
	fma.rn.f64 	%fd68, %fd66, %fd67, %fd65;
	ld.shared.f64 	%fd69, [%r7+48];
	ld.shared.f64 	%fd70, [%r70+384];
	fma.rn.f64 	%fd71, %fd69, %fd70, %fd68;
	ld.shared.f64 	%fd72, [%r7+56];
	ld.shared.f64 	%fd73, [%r70+448];
	fma.rn.f64 	%fd108, %fd72, %fd73, %fd71;
	bar.sync 	0;
	add.s32 	%r92, %r92, 2;
	add.s32 	%r91, %r91, 16;
	add.s32 	%r90, %r90, 16;
	shl.b32 	%r71, %r33, 4;
	add.s32 	%r89, %r89, %r71;
	add.s32 	%r88, %r88, %r71;
	add.s32 	%r87, %r87, 16;
	add.s32 	%r86, %r86, 16;
	setp.ne.s32 	%p15, %r92, 0;
	@%p15 bra 	$L__BB0_3;
	and.b32  	%r93, %r6, 2147483632;
$L__BB0_13:
	and.b32  	%r72, %r6, 8;
	setp.eq.s32 	%p16, %r72, 0;
	@%p16 bra 	$L__BB0_19;
	setp.ge.s32 	%p17, %r3, %r32;
	add.s32 	%r73, %r93, %r2;
	setp.ge.s32 	%p18, %r73, %r34;
	mov.f64 	%fd106, 0d0000000000000000;
	or.pred  	%p19, %p17, %p18;
	@%p19 bra 	$L__BB0_16;
	add.s32 	%r74, %r73, %r8;
	mul.wide.s32 	%rd19, %r74, 8;
	add.s64 	%rd20, %rd2, %rd19;
	ld.global.f64 	%fd106, [%rd20];
$L__BB0_16:
	setp.ge.s32 	%p20, %r5, %r33;
	mov.u32 	%r75, %tid.x;
	shl.b32 	%r76, %r75, 3;
	and.b32  	%r77, %r76, 56;
	add.s32 	%r78, %r7, %r77;
	st.shared.f64 	[%r78], %fd106;
	add.s32 	%r31, %r93, %r1;
	setp.ge.s32 	%p21, %r31, %r34;
	mov.f64 	%fd107, 0d0000000000000000;
	or.pred  	%p22, %p21, %p20;
	@%p22 bra 	$L__BB0_18;
	mad.lo.s32 	%r79, %r31, %r33, %r5;
	mul.wide.s32 	%rd21, %r79, 8;
	add.s64 	%rd22, %rd1, %rd21;
	ld.global.f64 	%fd107, [%rd22];
$L__BB0_18:
	st.shared.f64 	[%r9], %fd107;
	bar.sync 	0;
	ld.shared.f64 	%fd76, [%r7];
	mov.u32 	%r83, _ZZ11matrixMult2PdS_S_iiiE1b;
	add.s32 	%r84, %r83, %r77;
	ld.shared.f64 	%fd77, [%r84];
	fma.rn.f64 	%fd78, %fd76, %fd77, %fd108;
	ld.shared.f64 	%fd79, [%r7+8];
	ld.shared.f64 	%fd80, [%r84+64];
	fma.rn.f64 	%fd81, %fd79, %fd80, %fd78;
	ld.shared.f64 	%fd82, [%r7+16];
	ld.shared.f64 	%fd83, [%r84+128];
	fma.rn.f64 	%fd84, %fd82, %fd83, %fd81;
	ld.shared.f64 	%fd85, [%r7+24];
	ld.shared.f64 	%fd86, [%r84+192];
	fma.rn.f64 	%fd87, %fd85, %fd86, %fd84;
	ld.shared.f64 	%fd88, [%r7+32];
	ld.shared.f64 	%fd89, [%r84+256];
	fma.rn.f64 	%fd90, %fd88, %fd89, %fd87;
	ld.shared.f64 	%fd91, [%r7+40];
	ld.shared.f64 	%fd92, [%r84+320];
	fma.rn.f64 	%fd93, %fd91, %fd92, %fd90;
	ld.shared.f64 	%fd94, [%r7+48];
	ld.shared.f64 	%fd95, [%r84+384];
	fma.rn.f64 	%fd96, %fd94, %fd95, %fd93;
	ld.shared.f64 	%fd97, [%r7+56];
	ld.shared.f64 	%fd98, [%r84+448];
	fma.rn.f64 	%fd108, %fd97, %fd98, %fd96;
	bar.sync 	0;
$L__BB0_19:
	setp.ge.s32 	%p23, %r3, %r32;
	setp.ge.s32 	%p24, %r5, %r33;
	or.pred  	%p25, %p23, %p24;
	@%p25 bra 	$L__BB0_21;
	ld.param.u64 	%rd26, [_Z11matrixMult2PdS_S_iii_param_2];
	mad.lo.s32 	%r85, %r3, %r33, %r5;
	cvta.to.global.u64 	%rd23, %rd26;
	mul.wide.s32 	%rd24, %r85, 8;
	add.s64 	%rd25, %rd23, %rd24;
	st.global.f64 	[%rd25], %fd108;
$L__BB0_21:
	ret;

}


// ===== COMPILED SASS (sm_100) =====

	.target	sm_100

	.elftype	@"ET_EXEC"


//--------------------- .note.nv.tkinfo           --------------------------
	.section	.note.nv.tkinfo,"",@"SHT_NOTE"
	.sectionflags	@"SHF_NOTE_NV_TKINFO"
	.tkinfo
        /*0018*/ 	.word	0x00000002
        /*0030*/ 	.string	""
        /*0030*/ 	.string	"ptxas"
        /*0030*/ 	.string	"Cuda compilation tools, release 13.0, V13.0.88"
        /*0030*/ 	.string	"Build cuda_13.0.r13.0/compiler.36424714_0"
        /*0030*/ 	.string	"-arch sm_100 -m 64 "



//--------------------- .note.nv.cuinfo           --------------------------
	.section	.note.nv.cuinfo,"",@"SHT_NOTE"
	.sectionflags	@"SHF_NOTE_NV_CUINFO"
        /*0018*/ 	.short	0x0002
        /*001a*/ 	.short	0x0064
        /*001c*/ 	.short	0x0082
	.zero		2


//--------------------- .nv.info                  --------------------------
	.section	.nv.info,"",@"SHT_CUDA_INFO"
	.align	4


	//----- nvinfo : EIATTR_REGCOUNT
	.align		4
        /*0000*/ 	.byte	0x04, 0x2f
        /*0002*/ 	.short	(.L_1 - .L_0)
	.align		4
.L_0:
        /*0004*/ 	.word	index@(_Z11matrixMult2PdS_S_iii)
        /*0008*/ 	.word	0x00000020


	//----- nvinfo : EIATTR_FRAME_SIZE
	.align		4
.L_1:
        /*000c*/ 	.byte	0x04, 0x11
        /*000e*/ 	.short	(.L_3 - .L_2)
	.align		4
.L_2:
        /*0010*/ 	.word	index@(_Z11matrixMult2PdS_S_iii)
        /*0014*/ 	.word	0x00000000


	//----- nvinfo : EIATTR_MIN_STACK_SIZE
	.align		4
.L_3:
        /*0018*/ 	.byte	0x04, 0x12
        /*001a*/ 	.short	(.L_5 - .L_4)
	.align		4
.L_4:
        /*001c*/ 	.word	index@(_Z11matrixMult2PdS_S_iii)
        /*0020*/ 	.word	0x00000000
.L_5:


//--------------------- .nv.compat                --------------------------
	.section	.nv.compat,"",@"SHT_CUDA_COMPAT_INFO"
	.align	4
        /*0000*/ 	.byte	0x02, 0x09, 0x00, 0x00, 0x02, 0x02, 0x01, 0x00, 0x02, 0x05, 0x05, 0x00, 0x03, 0x07, 0x01, 0x01
        /*0010*/ 	.byte	0x02, 0x03, 0x00, 0x00, 0x02, 0x06, 0x01, 0x00, 0x04, 0x0b, 0x08, 0x00, 0x01, 0x00, 0x00, 0x00
        /*0020*/ 	.byte	0x00, 0x00, 0x00, 0x00


//--------------------- .nv.info._Z11matrixMult2PdS_S_iii --------------------------
	.section	.nv.info._Z11matrixMult2PdS_S_iii,"",@"SHT_CUDA_INFO"
	.sectionflags	@""
	.align	4


	//----- nvinfo : EIATTR_CUDA_API_VERSION
	.align		4
        /*0000*/ 	.byte	0x04, 0x37
        /*0002*/ 	.short	(.L_7 - .L_6)
.L_6:
        /*0004*/ 	.word	0x00000082


	//----- nvinfo : EIATTR_KPARAM_INFO
	.align		4
.L_7:
        /*0008*/ 	.byte	0x04, 0x17
        /*000a*/ 	.short	(.L_9 - .L_8)
.L_8:
        /*000c*/ 	.word	0x00000000
        /*0010*/ 	.short	0x0005
        /*0012*/ 	.short	0x0020
        /*0014*/ 	.byte	0x00, 0xf0, 0x11, 0x00


	//----- nvinfo : EIATTR_KPARAM_INFO
	.align		4
.L_9:
        /*0018*/ 	.byte	0x04, 0x17
        /*001a*/ 	.short	(.L_11 - .L_10)
.L_10:
        /*001c*/ 	.word	0x00000000
        /*0020*/ 	.short	0x0004
        /*0022*/ 	.short	0x001c
        /*0024*/ 	.byte	0x00, 0xf0, 0x11, 0x00


	//----- nvinfo : EIATTR_KPARAM_INFO
	.align		4
.L_11:
        /*0028*/ 	.byte	0x04, 0x17
        /*002a*/ 	.short	(.L_13 - .L_12)
.L_12:
        /*002c*/ 	.word	0x00000000
        /*0030*/ 	.short	0x0003
        /*0032*/ 	.short	0x0018
        /*0034*/ 	.byte	0x00, 0xf0, 0x11, 0x00


	//----- nvinfo : EIATTR_KPARAM_INFO
	.align		4
.L_13:
        /*0038*/ 	.byte	0x04, 0x17
        /*003a*/ 	.short	(.L_15 - .L_14)
.L_14:
        /*003c*/ 	.word	0x00000000
        /*0040*/ 	.short	0x0002
        /*0042*/ 	.short	0x0010
        /*0044*/ 	.byte	0x00, 0xf5, 0x21, 0x00


	//----- nvinfo : EIATTR_KPARAM_INFO
	.align		4
.L_15:
        /*0048*/ 	.byte	0x04, 0x17
        /*004a*/ 	.short	(.L_17 - .L_16)
.L_16:
        /*004c*/ 	.word	0x00000000
        /*0050*/ 	.short	0x0001
        /*0052*/ 	.short	0x0008
        /*0054*/ 	.byte	0x00, 0xf5, 0x21, 0x00


	//----- nvinfo : EIATTR_KPARAM_INFO
	.align		4
.L_17:
        /*0058*/ 	.byte	0x04, 0x17
        /*005a*/ 	.short	(.L_19 - .L_18)
.L_18:
        /*005c*/ 	.word	0x00000000
        /*0060*/ 	.short	0x0000
        /*0062*/ 	.short	0x0000
        /*0064*/ 	.byte	0x00, 0xf5, 0x21, 0x00


	//----- nvinfo : EIATTR_SPARSE_MMA_MASK
	.align		4
.L_19:
        /*0068*/ 	.byte	0x03, 0x50
        /*006a*/ 	.short	0x0000


	//----- nvinfo : EIATTR_MAXREG_COUNT
	.align		4
        /*006c*/ 	.byte	0x03, 0x1b
        /*006e*/ 	.short	0x00ff


	//----- nvinfo : EIATTR_NUM_BARRIERS
	.align		4
        /*0070*/ 	.byte	0x02, 0x4c
        /*0072*/ 	.byte	0x01
	.zero		1


	//----- nvinfo : EIATTR_MERCURY_ISA_VERSION
	.align		4
        /*0074*/ 	.byte	0x03, 0x5f
        /*0076*/ 	.short	0x0101


	//----- nvinfo : EIATTR_VRC_CTA_INIT_COUNT
	.align		4
        /*0078*/ 	.byte	0x02, 0x4a
	.zero		1
	.zero		1


	//----- nvinfo : EIATTR_EXIT_INSTR_OFFSETS
	.align		4
        /*007c*/ 	.byte	0x04, 0x1c
        /*007e*/ 	.short	(.L_21 - .L_20)


	//   ....[0]....
.L_20:
        /*0080*/ 	.word	0x00000df0


	//   ....[1]....
        /*0084*/ 	.word	0x00000e40


	//----- nvinfo : EIATTR_CBANK_PARAM_SIZE
	.align		4
.L_21:
        /*0088*/ 	.byte	0x03, 0x19
        /*008a*/ 	.short	0x0024


	//----- nvinfo : EIATTR_PARAM_CBANK
	.align		4
        /*008c*/ 	.byte	0x04, 0x0a
        /*008e*/ 	.short	(.L_23 - .L_22)
	.align		4
.L_22:
        /*0090*/ 	.word	index@(.nv.constant0._Z11matrixMult2PdS_S_iii)
        /*0094*/ 	.short	0x0380
        /*0096*/ 	.short	0x0024


	//----- nvinfo : EIATTR_SW_WAR
	.align		4
.L_23:
        /*0098*/ 	.byte	0x04, 0x36
        /*009a*/ 	.short	(.L_25 - .L_24)
.L_24:
        /*009c*/ 	.word	0x00000008
.L_25:


//--------------------- .nv.callgraph             --------------------------
	.section	.nv.callgraph,"",@"SHT_CUDA_CALLGRAPH"
	.align	4
	.sectionentsize	8
	.align		4
        /*0000*/ 	.word	0x00000000
	.align		4
        /*0004*/ 	.word	0xffffffff
	.align		4
        /*0008*/ 	.word	0x00000000
	.align		4
        /*000c*/ 	.word	0xfffffffe
	.align		4
        /*0010*/ 	.word	0x00000000
	.align		4
        /*0014*/ 	.word	0xfffffffd
	.align		4
        /*0018*/ 	.word	0x00000000
	.align		4
        /*001c*/ 	.word	0xfffffffc


//--------------------- .text._Z11matrixMult2PdS_S_iii --------------------------
	.section	.text._Z11matrixMult2PdS_S_iii,"ax",@progbits
	.align	128
        .global         _Z11matrixMult2PdS_S_iii
        .type           _Z11matrixMult2PdS_S_iii,@function
        .size           _Z11matrixMult2PdS_S_iii,(.L_x_4 - _Z11matrixMult2PdS_S_iii)
        .other          _Z11matrixMult2PdS_S_iii,@"STO_CUDA_ENTRY STV_DEFAULT"
_Z11matrixMult2PdS_S_iii:
.text._Z11matrixMult2PdS_S_iii:
[----:B------:R-:W-:Y:S01]  /*0000*/  LDC R1, c[0x0][0x37c] ;  /* 0x0000df00ff017b82 */ /* 0x000fe20000000800 */
[----:B------:R-:W0:Y:S01]  /*0010*/  LDCU UR4, c[0x0][0x39c] ;  /* 0x00007380ff0477ac */ /* 0x000e220008000800 */
[----:B------:R-:W1:Y:S01]  /*0020*/  S2R R7, SR_CTAID.X ;  /* 0x0000000000077919 */ /* 0x000e620000002500 */
[----:B------:R-:W-:Y:S01]  /*0030*/  CS2R R16, SRZ ;  /* 0x0000000000107805 */ /* 0x000fe2000001ff00 */
[----:B------:R-:W2:Y:S01]  /*0040*/  LDCU UR7, c[0x0][0x3a0] ;  /* 0x00007400ff0777ac */ /* 0x000ea20008000800 */
[----:B------:R-:W3:Y:S01]  /*0050*/  S2R R23, SR_TID.X ;  /* 0x0000000000177919 */ /* 0x000ee20000002100 */
[----:B------:R-:W4:Y:S01]  /*0060*/  LDCU.64 UR10, c[0x0][0x358] ;  /* 0x00006b00ff0a77ac */ /* 0x000f220008000a00 */
[----:B0-----:R-:W-:-:S04]  /*0070*/  IMAD.U32 R0, RZ, RZ, UR4 ;  /* 0x00000004ff007e24 */ /* 0x001fc8000f8e00ff */
[----:B------:R-:W-:Y:S01]  /*0080*/  VIADD R2, R0, 0x7 ;  /* 0x0000000700027836 */ /* 0x000fe20000000000 */
[----:B--2---:R-:W-:-:S04]  /*0090*/  UISETP.GE.AND UP0, UPT, UR7, 0x1, UPT ;  /* 0x000000010700788c */ /* 0x004fc8000bf06270 */
[----:B------:R-:W-:-:S04]  /*00a0*/  SHF.R.S32.HI R3, RZ, 0x1f, R2 ;  /* 0x0000001fff037819 */ /* 0x000fc80000011402 */
[----:B------:R-:W-:Y:S02]  /*00b0*/  LEA.HI R3, R3, R2, RZ, 0x3 ;  /* 0x0000000203037211 */ /* 0x000fe400078f18ff */
[----:B-1----:R-:W-:Y:S02]  /*00c0*/  IABS R8, R7 ;  /* 0x0000000700087213 */ /* 0x002fe40000000000 */
[----:B------:R-:W-:Y:S02]  /*00d0*/  SHF.R.S32.HI R4, RZ, 0x3, R3 ;  /* 0x00000003ff047819 */ /* 0x000fe40000011403 */
[----:B---3--:R-:W-:Y:S02]  /*00e0*/  SHF.R.U32.HI R12, RZ, 0x3, R23 ;  /* 0x00000003ff0c7819 */ /* 0x008fe40000011617 */
[-C--:B------:R-:W-:Y:S02]  /*00f0*/  IABS R9, R4.reuse ;  /* 0x0000000400097213 */ /* 0x080fe40000000000 */
[----:B------:R-:W-:-:S02]  /*0100*/  IABS R10, R4 ;  /* 0x00000004000a7213 */ /* 0x000fc40000000000 */
[----:B------:R-:W0:Y:S08]  /*0110*/  I2F.RP R5, R9 ;  /* 0x0000000900057306 */ /* 0x000e300000209400 */
[----:B0-----:R-:W0:Y:S02]  /*0120*/  MUFU.RCP R5, R5 ;  /* 0x0000000500057308 */ /* 0x001e240000001000 */
[----:B0-----:R-:W-:-:S02]  /*0130*/  VIADD R2, R5, 0xffffffe ;  /* 0x0ffffffe05027836 */ /* 0x001fc40000000000 */
[----:B------:R-:W-:-:S04]  /*0140*/  IMAD.MOV R5, RZ, RZ, -R10 ;  /* 0x000000ffff057224 */ /* 0x000fc800078e0a0a */
[----:B------:R0:W1:Y:S02]  /*0150*/  F2I.FTZ.U32.TRUNC.NTZ R3, R2 ;  /* 0x0000000200037305 */ /* 0x000064000021f000 */
[----:B0-----:R-:W-:Y:S02]  /*0160*/  IMAD.MOV.U32 R2, RZ, RZ, RZ ;  /* 0x000000ffff027224 */ /* 0x001fe400078e00ff */
[----:B-1----:R-:W-:-:S04]  /*0170*/  IMAD.MOV R6, RZ, RZ, -R3 ;  /* 0x000000ffff067224 */ /* 0x002fc800078e0a03 */
[----:B------:R-:W-:Y:S02]  /*0180*/  IMAD R11, R6, R9, RZ ;  /* 0x00000009060b7224 */ /* 0x000fe400078e02ff */
[----:B------:R-:W-:Y:S02]  /*0190*/  IMAD.MOV.U32 R6, RZ, RZ, R8 ;  /* 0x000000ffff067224 */ /* 0x000fe400078e0008 */
[----:B------:R-:W-:-:S06]  /*01a0*/  IMAD.HI.U32 R3, R3, R11, R2 ;  /* 0x0000000b03037227 */ /* 0x000fcc00078e0002 */
[----:B------:R-:W-:-:S04]  /*01b0*/  IMAD.HI.U32 R3, R3, R6, RZ ;  /* 0x0000000603037227 */ /* 0x000fc800078e00ff */
[----:B------:R-:W-:-:S05]  /*01c0*/  IMAD R2, R3, R5, R6 ;  /* 0x0000000503027224 */ /* 0x000fca00078e0206 */
[----:B------:R-:W-:-:S13]  /*01d0*/  ISETP.GT.U32.AND P1, PT, R9, R2, PT ;  /* 0x000000020900720c */ /* 0x000fda0003f24070 */
[-C--:B------:R-:W-:Y:S01]  /*01e0*/  @!P1 IADD3 R2, PT, PT, R2, -R9.reuse, RZ ;  /* 0x8000000902029210 */ /* 0x080fe20007ffe0ff */
[----:B------:R-:W-:Y:S01]  /*01f0*/  @!P1 VIADD R3, R3, 0x1 ;  /* 0x0000000103039836 */ /* 0x000fe20000000000 */
[----:B------:R-:W-:Y:S02]  /*0200*/  ISETP.NE.AND P1, PT, R4, RZ, PT ;  /* 0x000000ff0400720c */ /* 0x000fe40003f25270 */
[----:B------:R-:W-:Y:S02]  /*0210*/  ISETP.GE.U32.AND P0, PT, R2, R9, PT ;  /* 0x000000090200720c */ /* 0x000fe40003f06070 */
[----:B------:R-:W-:-:S04]  /*0220*/  LOP3.LUT R2, R7, R4, RZ, 0x3c, !PT ;  /* 0x0000000407027212 */ /* 0x000fc800078e3cff */
[----:B------:R-:W-:-:S07]  /*0230*/  ISETP.GE.AND P2, PT, R2, RZ, PT ;  /* 0x000000ff0200720c */ /* 0x000fce0003f46270 */
[----:B------:R-:W-:-:S06]  /*0240*/  @P0 VIADD R3, R3, 0x1 ;  /* 0x0000000103030836 */ /* 0x000fcc0000000000 */
[----:B------:R-:W-:Y:S01]  /*0250*/  @!P2 IMAD.MOV R3, RZ, RZ, -R3 ;  /* 0x000000ffff03a224 */ /* 0x000fe200078e0a03 */
[----:B------:R-:W-:-:S05]  /*0260*/  @!P1 LOP3.LUT R3, RZ, R4, RZ, 0x33, !PT ;  /* 0x00000004ff039212 */ /* 0x000fca00078e33ff */
[----:B------:R-:W-:Y:S02]  /*0270*/  IMAD.MOV R2, RZ, RZ, -R3 ;  /* 0x000000ffff027224 */ /* 0x000fe400078e0a03 */
[----:B------:R-:W-:Y:S02]  /*0280*/  IMAD R3, R3, 0x8, R12 ;  /* 0x0000000803037824 */ /* 0x000fe400078e020c */
[----:B------:R-:W-:-:S04]  /*0290*/  IMAD R4, R4, R2, R7 ;  /* 0x0000000204047224 */ /* 0x000fc800078e0207 */
[----:B------:R-:W-:-:S05]  /*02a0*/  IMAD.SHL.U32 R9, R4, 0x8, RZ ;  /* 0x0000000804097824 */ /* 0x000fca00078e00ff */
[----:B------:R-:W-:Y:S01]  /*02b0*/  LOP3.LUT R5, R9, 0x7, R23, 0xf8, !PT ;  /* 0x0000000709057812 */ /* 0x000fe200078ef817 */
[----:B----4-:R-:W-:Y:S06]  /*02c0*/  BRA.U !UP0, `(.L_x_0) ;  /* 0x0000000908bc7547 */ /* 0x010fec000b800000 */
[----:B------:R-:W0:Y:S01]  /*02d0*/  S2UR UR6, SR_CgaCtaId ;  /* 0x00000000000679c3 */ /* 0x000e220000008800 */
[----:B------:R-:W-:Y:S01]  /*02e0*/  UMOV UR4, 0x400 ;  /* 0x0000040000047882 */ /* 0x000fe20000000000 */
[----:B------:R-:W-:Y:S01]  /*02f0*/  UISETP.GE.U32.AND UP0, UPT, UR7, 0x9, UPT ;  /* 0x000000090700788c */ /* 0x000fe2000bf06070 */
[----:B------:R-:W-:Y:S01]  /*0300*/  LOP3.LUT R23, R23, 0x7, RZ, 0xc0, !PT ;  /* 0x0000000717177812 */ /* 0x000fe200078ec0ff */
[----:B------:R-:W-:Y:S01]  /*0310*/  UIADD3 UR5, UPT, UPT, UR4, 0x200, URZ ;  /* 0x0000020004057890 */ /* 0x000fe2000fffe0ff */
[----:B------:R-:W-:Y:S01]  /*0320*/  IMAD R6, R3, UR7, RZ ;  /* 0x0000000703067c24 */ /* 0x000fe2000f8e02ff */
[----:B------:R-:W-:Y:S01]  /*0330*/  CS2R R16, SRZ ;  /* 0x0000000000107805 */ /* 0x000fe2000001ff00 */
[----:B------:R-:W-:Y:S02]  /*0340*/  UIADD3 UR8, UPT, UPT, UR7, 0x7, URZ ;  /* 0x0000000707087890 */ /* 0x000fe4000fffe0ff */
[----:B0-----:R-:W-:Y:S02]  /*0350*/  ULEA UR5, UR6, UR5, 0x18 ;  /* 0x0000000506057291 */ /* 0x001fe4000f8ec0ff */
[----:B------:R-:W-:-:S04]  /*0360*/  ULEA UR4, UR6, UR4, 0x18 ;  /* 0x0000000406047291 */ /* 0x000fc8000f8ec0ff */
[C---:B------:R-:W-:Y:S02]  /*0370*/  LEA R20, R12.reuse, UR5, 0x6 ;  /* 0x000000050c147c11 */ /* 0x040fe4000f8e30ff */
[----:B------:R-:W-:Y:S01]  /*0380*/  LEA R2, R12, UR4, 0x6 ;  /* 0x000000040c027c11 */ /* 0x000fe2000f8e30ff */
[----:B------:R-:W-:Y:S01]  /*0390*/  UMOV UR4, URZ ;  /* 0x000000ff00047c82 */ /* 0x000fe20008000000 */
[----:B------:R-:W-:Y:S01]  /*03a0*/  LEA R20, R23, R20, 0x3 ;  /* 0x0000001417147211 */ /* 0x000fe200078e18ff */
[----:B------:R-:W-:Y:S06]  /*03b0*/  BRA.U !UP0, `(.L_x_1) ;  /* 0x0000000508bc7547 */ /* 0x000fec000b800000 */
[----:B------:R-:W0:Y:S01]  /*03c0*/  LDC R4, c[0x0][0x39c] ;  /* 0x0000e700ff047b82 */ /* 0x000e220000000800 */
[----:B------:R-:W1:Y:S01]  /*03d0*/  LDCU UR5, c[0x0][0x398] ;  /* 0x00007300ff0577ac */ /* 0x000e620008000800 */
[C---:B------:R-:W-:Y:S01]  /*03e0*/  VIADD R7, R12.reuse, 0x8 ;  /* 0x000000080c077836 */ /* 0x040fe20000000000 */
[----:B------:R-:W-:Y:S01]  /*03f0*/  CS2R R16, SRZ ;  /* 0x0000000000107805 */ /* 0x000fe2000001ff00 */
[-CC-:B------:R-:W-:Y:S01]  /*0400*/  IMAD R8, R12, R0.reuse, R9.reuse ;  /* 0x000000000c087224 */ /* 0x180fe200078e0209 */
[----:B------:R-:W-:Y:S01]  /*0410*/  USHF.R.U32.HI UR4, URZ, 0x3, UR8 ;  /* 0x00000003ff047899 */ /* 0x000fe20008011608 */
[----:B------:R-:W-:Y:S01]  /*0420*/  IMAD R0, R7, R0, R9 ;  /* 0x0000000007007224 */ /* 0x000fe200078e0209 */
[----:B------:R-:W2:Y:S01]  /*0430*/  LDCU UR7, c[0x0][0x3a0] ;  /* 0x00007400ff0777ac */ /* 0x000ea20008000800 */
[----:B------:R-:W-:Y:S02]  /*0440*/  IMAD.IADD R15, R23, 0x1, R6 ;  /* 0x00000001170f7824 */ /* 0x000fe400078e0206 */
[----:B------:R-:W-:Y:S01]  /*0450*/  IMAD.MOV.U32 R14, RZ, RZ, 0x8 ;  /* 0x00000008ff0e7424 */ /* 0x000fe200078e00ff */
[----:B------:R-:W-:Y:S01]  /*0460*/  ULOP3.LUT UR4, UR4, 0xffffffe, URZ, 0xc0, !UPT ;  /* 0x0ffffffe04047892 */ /* 0x000fe2000f8ec0ff */
[----:B------:R-:W-:-:S02]  /*0470*/  IMAD.MOV.U32 R13, RZ, RZ, R23 ;  /* 0x000000ffff0d7224 */ /* 0x000fc400078e0017 */
[C---:B------:R-:W-:Y:S01]  /*0480*/  IMAD.IADD R19, R23.reuse, 0x1, R8 ;  /* 0x0000000117137824 */ /* 0x040fe200078e0208 */
[----:B------:R-:W-:Y:S01]  /*0490*/  UIADD3 UR4, UPT, UPT, -UR4, URZ, URZ ;  /* 0x000000ff04047290 */ /* 0x000fe2000fffe1ff */
[----:B------:R-:W-:Y:S01]  /*04a0*/  IMAD.IADD R21, R23, 0x1, R0 ;  /* 0x0000000117157824 */ /* 0x000fe200078e0200 */
[----:B-1----:R-:W-:-:S13]  /*04b0*/  ISETP.GE.AND P1, PT, R3, UR5, PT ;  /* 0x0000000503007c0c */ /* 0x002fda000bf26270 */
.L_x_2:
[----:B0-----:R-:W-:Y:S02]  /*04c0*/  MOV R0, R4 ;  /* 0x0000000400007202 */ /* 0x001fe40000000f00 */
[----:B------:R-:W-:Y:S02]  /*04d0*/  CS2R R8, SRZ ;  /* 0x0000000000087805 */ /* 0x000fe4000001ff00 */
[----:B--2---:R-:W-:Y:S02]  /*04e0*/  ISETP.GE.OR P2, PT, R13, UR7, P1 ;  /* 0x000000070d007c0c */ /* 0x004fe40008f46670 */
[----:B------:R-:W-:Y:S02]  /*04f0*/  CS2R R28, SRZ ;  /* 0x00000000001c7805 */ /* 0x000fe4000001ff00 */
[----:B------:R-:W-:-:S04]  /*0500*/  ISETP.GE.AND P0, PT, R5, R0, PT ;  /* 0x000000000500720c */ /* 0x000fc80003f06270 */
[----:B------:R-:W-:-:S05]  /*0510*/  ISETP.GE.OR P3, PT, R12, UR7, P0 ;  /* 0x000000070c007c0c */ /* 0x000fca0008766670 */
[----:B------:R-:W0:Y:S08]  /*0520*/  @!P2 LDC.64 R24, c[0x0][0x380] ;  /* 0x0000e000ff18ab82 */ /* 0x000e300000000a00 */
[----:B------:R-:W1:Y:S01]  /*0530*/  @!P3 LDC.64 R10, c[0x0][0x388] ;  /* 0x0000e200ff0abb82 */ /* 0x000e620000000a00 */
[----:B0-----:R-:W-:-:S05]  /*0540*/  @!P2 IMAD.WIDE R24, R15, 0x8, R24 ;  /* 0x000000080f18a825 */ /* 0x001fca00078e0218 */
[----:B------:R-:W2:Y:S01]  /*0550*/  @!P2 LDG.E.64 R8, desc[UR10][R24.64] ;  /* 0x0000000a1808a981 */ /* 0x000ea2000c1e1b00 */
[----:B-1----:R-:W-:-:S05]  /*0560*/  @!P3 IMAD.WIDE R10, R19, 0x8, R10 ;  /* 0x00000008130ab825 */ /* 0x002fca00078e020a */
[----:B------:R-:W3:Y:S01]  /*0570*/  @!P3 LDG.E.64 R28, desc[UR10][R10.64] ;  /* 0x0000000a0a1cb981 */ /* 0x000ee2000c1e1b00 */
[----:B------:R-:W0:Y:S01]  /*0580*/  S2UR UR6, SR_CgaCtaId ;  /* 0x00000000000679c3 */ /* 0x000e220000008800 */
[----:B------:R-:W-:Y:S01]  /*0590*/  IMAD R18, R23, 0x8, R2 ;  /* 0x0000000817127824 */ /* 0x000fe200078e0202 */
[----:B------:R-:W-:Y:S02]  /*05a0*/  UMOV UR5, 0x400 ;  /* 0x0000040000057882 */ /* 0x000fe40000000000 */
[----:B------:R-:W-:-:S04]  /*05b0*/  UIADD3 UR5, UPT, UPT, UR5, 0x200, URZ ;  /* 0x0000020005057890 */ /* 0x000fc8000fffe0ff */
[----:B0-----:R-:W-:-:S06]  /*05c0*/  ULEA UR5, UR6, UR5, 0x18 ;  /* 0x0000000506057291 */ /* 0x001fcc000f8ec0ff */
[----:B------:R-:W-:Y:S01]  /*05d0*/  LEA R7, R23, UR5, 0x3 ;  /* 0x0000000517077c11 */ /* 0x000fe2000f8e18ff */
[----:B--2---:R-:W-:Y:S04]  /*05e0*/  STS.64 [R18], R8 ;  /* 0x0000000812007388 */ /* 0x004fe80000000a00 */
[----:B---3--:R-:W-:Y:S01]  /*05f0*/  STS.64 [R20], R28 ;  /* 0x0000001c14007388 */ /* 0x008fe20000000a00 */
[----:B------:R-:W-:Y:S06]  /*0600*/  BAR.SYNC.DEFER_BLOCKING 0x0 ;  /* 0x0000000000007b1d */ /* 0x000fec0000010000 */
[----:B------:R-:W-:Y:S04]  /*0610*/  LDS.64 R24, [R7] ;  /* 0x0000000007187984 */ /* 0x000fe80000000a00 */
[----:B------:R-:W0:Y:S04]  /*0620*/  LDS.128 R8, [R2] ;  /* 0x0000000002087984 */ /* 0x000e280000000c00 */
[----:B------:R-:W1:Y:S01]  /*0630*/  LDS.64 R26, [R7+0x40] ;  /* 0x00004000071a7984 */ /* 0x000e620000000a00 */
[----:B0-----:R-:W-:-:S03]  /*0640*/  DFMA R24, R8, R24, R16 ;  /* 0x000000180818722b */ /* 0x001fc60000000010 */
[----:B------:R-:W-:Y:S05]  /*0650*/  LDS.64 R16, [R7+0x80] ;  /* 0x0000800007107984 */ /* 0x000fea0000000a00 */
[----:B-1----:R-:W-:Y:S01]  /*0660*/  DFMA R26, R26, R10, R24 ;  /* 0x0000000a1a1a722b */ /* 0x002fe20000000018 */
[----:B------:R-:W0:Y:S04]  /*0670*/  LDS.128 R8, [R2+0x10] ;  /* 0x0000100002087984 */ /* 0x000e280000000c00 */
[----:B------:R-:W1:Y:S03]  /*0680*/  LDS.64 R24, [R7+0xc0] ;  /* 0x0000c00007187984 */ /* 0x000e660000000a00 */
[----:B0-----:R-:W-:Y:S01]  /*0690*/  DFMA R8, R8, R16, R26 ;  /* 0x000000100808722b */ /* 0x001fe2000000001a */
[----:B------:R-:W-:Y:S04]  /*06a0*/  LDS.64 R16, [R7+0x100] ;  /* 0x0001000007107984 */ /* 0x000fe80000000a00 */
[----:B------:R-:W-:Y:S03]  /*06b0*/  LDS.64 R26, [R7+0x140] ;  /* 0x00014000071a7984 */ /* 0x000fe60000000a00 */
[----:B-1----:R-:W-:-:S02]  /*06c0*/  DFMA R24, R24, R10, R8 ;  /* 0x0000000a1818722b */ /* 0x002fc40000000008 */
[----:B------:R-:W0:Y:S06]  /*06d0*/  LDS.128 R8, [R2+0x20] ;  /* 0x0000200002087984 */ /* 0x000e2c0000000c00 */
[----:B0-----:R-:W-:Y:S02]  /*06e0*/  DFMA R8, R8, R16, R24 ;  /* 0x000000100808722b */ /* 0x001fe40000000018 */
[----:B------:R-:W-:Y:S06]  /*06f0*/  LDS.64 R24, [R7+0x180] ;  /* 0x0001800007187984 */ /* 0x000fec0000000a00 */
[----:B------:R-:W-:-:S02]  /*0700*/  DFMA R26, R26, R10, R8 ;  /* 0x0000000a1a1a722b */ /* 0x000fc40000000008 */
[----:B------:R-:W0:Y:S01]  /*0710*/  LDS.128 R8, [R2+0x30] ;  /* 0x0000300002087984 */ /* 0x000e220000000c00 */
[----:B------:R-:W-:-:S05]  /*0720*/  VIADD R16, R13, 0x8 ;  /* 0x000000080d107836 */ /* 0x000fca0000000000 */
[----:B------:R-:W-:-:S13]  /*0730*/  ISETP.GE.OR P2, PT, R16, UR7, P1 ;  /* 0x0000000710007c0c */ /* 0x000fda0008f46670 */
[----:B------:R-:W-:Y:S01]  /*0740*/  @!P2 VIADD R18, R14, 0xfffffff8 ;  /* 0xfffffff80e12a836 */ /* 0x000fe20000000000 */
[----:B------:R-:W1:Y:S04]  /*0750*/  @!P2 LDC.64 R16, c[0x0][0x380] ;  /* 0x0000e000ff10ab82 */ /* 0x000e680000000a00 */
[----:B------:R-:W-:Y:S02]  /*0760*/  @!P2 SHF.R.S32.HI R22, RZ, 0x1f, R18 ;  /* 0x0000001fff16a819 */ /* 0x000fe40000011412 */
[----:B------:R-:W-:Y:S01]  /*0770*/  @!P2 IADD3 R18, P3, P4, R6, R18, R23 ;  /* 0x000000120612a210 */ /* 0x000fe20007c7e017 */
[----:B0-----:R-:W-:Y:S01]  /*0780*/  DFMA R8, R8, R24, R26 ;  /* 0x000000180808722b */ /* 0x001fe2000000001a */
[----:B------:R-:W-:-:S04]  /*0790*/  SHF.R.S32.HI R25, RZ, 0x1f, R6 ;  /* 0x0000001fff197819 */ /* 0x000fc80000011406 */
[----:B------:R-:W-:Y:S02]  /*07a0*/  @!P2 IADD3.X R22, PT, PT, R25, R22, RZ, P3, P4 ;  /* 0x000000161916a210 */ /* 0x000fe40001fe84ff */
[----:B------:R-:W0:Y:S01]  /*07b0*/  LDS.64 R24, [R7+0x1c0] ;  /* 0x0001c00007187984 */ /* 0x000e220000000a00 */
[C---:B-1----:R-:W-:Y:S02]  /*07c0*/  @!P2 LEA R16, P3, R18.reuse, R16, 0x3 ;  /* 0x000000101210a211 */ /* 0x042fe400078618ff */
[----:B------:R-:W-:Y:S02]  /*07d0*/  CS2R R26, SRZ ;  /* 0x00000000001a7805 */ /* 0x000fe4000001ff00 */
[----:B------:R-:W-:Y:S01]  /*07e0*/  @!P2 LEA.HI.X R17, R18, R17, R22, 0x3, P3 ;  /* 0x000000111211a211 */ /* 0x000fe200018f1c16 */
[----:B------:R-:W-:Y:S06]  /*07f0*/  BAR.SYNC.DEFER_BLOCKING 0x0 ;  /* 0x0000000000007b1d */ /* 0x000fec0000010000 */
[----:B------:R-:W2:Y:S01]  /*0800*/  @!P2 LDG.E.64 R26, desc[UR10][R16.64+0x40] ;  /* 0x0000400a101aa981 */ /* 0x000ea2000c1e1b00 */
[----:B------:R-:W-:-:S05]  /*0810*/  VIADD R18, R12, 0x8 ;  /* 0x000000080c127836 */ /* 0x000fca0000000000 */
[----:B------:R-:W-:-:S13]  /*0820*/  ISETP.GE.OR P0, PT, R18, UR7, P0 ;  /* 0x0000000712007c0c */ /* 0x000fda0008706670 */
[----:B------:R-:W1:Y:S01]  /*0830*/  @!P0 LDC.64 R28, c[0x0][0x388] ;  /* 0x0000e200ff1c8b82 */ /* 0x000e620000000a00 */
[----:B------:R-:W-:-:S05]  /*0840*/  IMAD R18, R23, 0x8, R2 ;  /* 0x0000000817127824 */ /* 0x000fca00078e0202 */
[----:B--2---:R1:W-:Y:S02]  /*0850*/  STS.64 [R18], R26 ;  /* 0x0000001a12007388 */ /* 0x0043e40000000a00 */
[----:B-1----:R-:W-:Y:S01]  /*0860*/  @!P0 IMAD.WIDE R26, R21, 0x8, R28 ;  /* 0x00000008151a8825 */ /* 0x002fe200078e021c */
[----:B------:R-:W-:-:S06]  /*0870*/  CS2R R28, SRZ ;  /* 0x00000000001c7805 */ /* 0x000fcc000001ff00 */
[----:B------:R-:W2:Y:S01]  /*0880*/  @!P0 LDG.E.64 R28, desc[UR10][R26.64] ;  /* 0x0000000a1a1c8981 */ /* 0x000ea2000c1e1b00 */
[----:B0-----:R-:W-:Y:S01]  /*0890*/  DFMA R24, R24, R10, R8 ;  /* 0x0000000a1818722b */ /* 0x001fe20000000008 */
[----:B------:R-:W-:-:S04]  /*08a0*/  UIADD3 UR4, UPT, UPT, UR4, 0x2, URZ ;  /* 0x0000000204047890 */ /* 0x000fc8000fffe0ff */
[----:B------:R-:W-:Y:S01]  /*08b0*/  UISETP.NE.AND UP0, UPT, UR4, URZ, UPT ;  /* 0x000000ff0400728c */ /* 0x000fe2000bf05270 */
[----:B------:R-:W-:Y:S01]  /*08c0*/  IADD3 R13, PT, PT, R13, 0x10, RZ ;  /* 0x000000100d0d7810 */ /* 0x000fe20007ffe0ff */
[----:B------:R-:W-:Y:S02]  /*08d0*/  VIADD R14, R14, 0x10 ;  /* 0x000000100e0e7836 */ /* 0x000fe40000000000 */
[----:B------:R-:W-:Y:S02]  /*08e0*/  VIADD R12, R12, 0x10 ;  /* 0x000000100c0c7836 */ /* 0x000fe40000000000 */
[----:B------:R-:W-:Y:S02]  /*08f0*/  VIADD R15, R15, 0x10 ;  /* 0x000000100f0f7836 */ /* 0x000fe40000000000 */
[C---:B------:R-:W-:Y:S02]  /*0900*/  IMAD R19, R0.reuse, 0x10, R19 ;  /* 0x0000001000137824 */ /* 0x040fe400078e0213 */
[----:B------:R-:W-:Y:S01]  /*0910*/  IMAD R21, R0, 0x10, R21 ;  /* 0x0000001000157824 */ /* 0x000fe200078e0215 */
[----:B--2---:R-:W-:Y:S01]  /*0920*/  STS.64 [R20], R28 ;  /* 0x0000001c14007388 */ /* 0x004fe20000000a00 */
[----:B------:R-:W-:Y:S06]  /*0930*/  BAR.SYNC.DEFER_BLOCKING 0x0 ;  /* 0x0000000000007b1d */ /* 0x000fec0000010000 */
[----:B------:R-:W-:Y:S04]  /*0940*/  LDS.64 R16, [R7] ;  /* 0x0000000007107984 */ /* 0x000fe80000000a00 */
[----:B------:R-:W0:Y:S04]  /*0950*/  LDS.128 R8, [R2] ;  /* 0x0000000002087984 */ /* 0x000e280000000c00 */
[----:B------:R-:W1:Y:S04]  /*0960*/  LDS.64 R28, [R7+0x40] ;  /* 0x00004000071c7984 */ /* 0x000e680000000a00 */
[----:B------:R-:W-:Y:S01]  /*0970*/  LDS.64 R26, [R7+0xc0] ;  /* 0x0000c000071a7984 */ /* 0x000fe20000000a00 */
[----:B0-----:R-:W-:-:S03]  /*0980*/  DFMA R8, R8, R16, R24 ;  /* 0x000000100808722b */ /* 0x001fc60000000018 */
[----:B------:R-:W-:Y:S04]  /*0990*/  LDS.64 R16, [R7+0x80] ;  /* 0x0000800007107984 */ /* 0x000fe80000000a00 */
[----:B------:R-:W-:Y:S01]  /*09a0*/  LDS.64 R24, [R7+0x140] ;  /* 0x0001400007187984 */ /* 0x000fe20000000a00 */
[----:B-1----:R-:W-:-:S03]  /*09b0*/  DFMA R28, R28, R10, R8 ;  /* 0x0000000a1c1c722b */ /* 0x002fc60000000008 */
[----:B------:R-:W0:Y:S05]  /*09c0*/  LDS.128 R8, [R2+0x10] ;  /* 0x0000100002087984 */ /* 0x000e2a0000000c00 */
[----:B0-----:R-:W-:Y:S01]  /*09d0*/  DFMA R8, R8, R16, R28 ;  /* 0x000000100808722b */ /* 0x001fe2000000001c */
[----:B------:R-:W-:Y:S07]  /*09e0*/  LDS.64 R16, [R7+0x100] ;  /* 0x0001000007107984 */ /* 0x000fee0000000a00 */
[----:B------:R-:W-:-:S02]  /*09f0*/  DFMA R26, R26, R10, R8 ;  /* 0x0000000a1a1a722b */ /* 0x000fc40000000008 */
[----:B------:R-:W0:Y:S06]  /*0a00*/  LDS.128 R8, [R2+0x20] ;  /* 0x0000200002087984 */ /* 0x000e2c0000000c00 */
[----:B0-----:R-:W-:Y:S01]  /*0a10*/  DFMA R8, R8, R16, R26 ;  /* 0x000000100808722b */ /* 0x001fe2000000001a */
[----:B------:R-:W-:Y:S04]  /*0a20*/  LDS.64 R16, [R7+0x180] ;  /* 0x0001800007107984 */ /* 0x000fe80000000a00 */
[----:B------:R-:W-:Y:S03]  /*0a30*/  LDS.64 R26, [R7+0x1c0] ;  /* 0x0001c000071a7984 */ /* 0x000fe60000000a00 */
[----:B------:R-:W-:-:S02]  /*0a40*/  DFMA R24, R24, R10, R8 ;  /* 0x0000000a1818722b */ /* 0x000fc40000000008 */
[----:B------:R-:W0:Y:S06]  /*0a50*/  LDS.128 R8, [R2+0x30] ;  /* 0x0000300002087984 */ /* 0x000e2c0000000c00 */
[----:B0-----:R-:W-:-:S08]  /*0a60*/  DFMA R16, R8, R16, R24 ;  /* 0x000000100810722b */ /* 0x001fd00000000018 */
[----:B------:R-:W-:Y:S01]  /*0a70*/  DFMA R16, R26, R10, R16 ;  /* 0x0000000a1a10722b */ /* 0x000fe20000000010 */
[----:B------:R-:W-:Y:S06]  /*0a80*/  BAR.SYNC.DEFER_BLOCKING 0x0 ;  /* 0x0000000000007b1d */ /* 0x000fec0000010000 */
[----:B------:R-:W-:Y:S05]  /*0a90*/  BRA.U UP0, `(.L_x_2) ;  /* 0xfffffff900887547 */ /* 0x000fea000b83ffff */
[----:B------:R-:W-:-:S12]  /*0aa0*/  ULOP3.LUT UR4, UR8, 0x7ffffff0, URZ, 0xc0, !UPT ;  /* 0x7ffffff008047892 */ /* 0x000fd8000f8ec0ff */
.L_x_1:
[----:B------:R-:W-:-:S09]  /*0ab0*/  ULOP3.LUT UP0, URZ, UR8, 0x8, URZ, 0xc0, !UPT ;  /* 0x0000000808ff7892 */ /* 0x000fd2000f80c0ff */
[----:B------:R-:W-:Y:S05]  /*0ac0*/  BRA.U !UP0, `(.L_x_0) ;  /* 0x0000000108bc7547 */ /* 0x000fea000b800000 */
[----:B------:R-:W0:Y:S01]  /*0ad0*/  S2R R4, SR_TID.X ;  /* 0x0000000000047919 */ /* 0x000e220000002100 */
[----:B------:R-:W1:Y:S01]  /*0ae0*/  LDCU UR6, c[0x0][0x398] ;  /* 0x00007300ff0677ac */ /* 0x000e620008000800 */
[----:B------:R-:W-:Y:S02]  /*0af0*/  IADD3 R7, PT, PT, R23, UR4, RZ ;  /* 0x0000000417077c10 */ /* 0x000fe4000fffe0ff */
[----:B------:R-:W-:Y:S02]  /*0b00*/  CS2R R18, SRZ ;  /* 0x0000000000127805 */ /* 0x000fe4000001ff00 */
[----:B------:R-:W-:Y:S02]  /*0b10*/  ISETP.GE.AND P1, PT, R5, R0, PT ;  /* 0x000000000500720c */ /* 0x000fe40003f26270 */
[----:B------:R-:W-:Y:S02]  /*0b20*/  CS2R R28, SRZ ;  /* 0x00000000001c7805 */ /* 0x000fe4000001ff00 */
[----:B------:R-:W-:-:S04]  /*0b30*/  ISETP.GE.AND P0, PT, R7, UR7, PT ;  /* 0x0000000707007c0c */ /* 0x000fc8000bf06270 */
[----:B-1----:R-:W-:Y:S02]  /*0b40*/  ISETP.GE.OR P0, PT, R3, UR6, P0 ;  /* 0x0000000603007c0c */ /* 0x002fe40008706670 */
[----:B0-----:R-:W-:-:S11]  /*0b50*/  SHF.R.U32.HI R4, RZ, 0x3, R4 ;  /* 0x00000003ff047819 */ /* 0x001fd60000011604 */
[----:B------:R-:W0:Y:S01]  /*0b60*/  @!P0 LDC.64 R10, c[0x0][0x380] ;  /* 0x0000e000ff0a8b82 */ /* 0x000e220000000a00 */
[----:B------:R-:W-:Y:S02]  /*0b70*/  @!P0 IMAD.IADD R7, R6, 0x1, R7 ;  /* 0x0000000106078824 */ /* 0x000fe400078e0207 */
[----:B------:R-:W-:-:S05]  /*0b80*/  VIADD R13, R4, UR4 ;  /* 0x00000004040d7c36 */ /* 0x000fca0008000000 */
[----:B------:R-:W-:-:S13]  /*0b90*/  ISETP.GE.OR P1, PT, R13, UR7, P1 ;  /* 0x000000070d007c0c */ /* 0x000fda0008f26670 */
[----:B------:R-:W1:Y:S01]  /*0ba0*/  @!P1 LDC.64 R8, c[0x0][0x388] ;  /* 0x0000e200ff089b82 */ /* 0x000e620000000a00 */
[----:B------:R-:W-:Y:S02]  /*0bb0*/  @!P1 IMAD R13, R13, R0, R5 ;  /* 0x000000000d0d9224 */ /* 0x000fe400078e0205 */
[----:B0-----:R-:W-:-:S05]  /*0bc0*/  @!P0 IMAD.WIDE R6, R7, 0x8, R10 ;  /* 0x0000000807068825 */ /* 0x001fca00078e020a */
[----:B------:R-:W2:Y:S01]  /*0bd0*/  @!P0 LDG.E.64 R18, desc[UR10][R6.64] ;  /* 0x0000000a06128981 */ /* 0x000ea2000c1e1b00 */
[----:B-1----:R-:W-:-:S05]  /*0be0*/  @!P1 IMAD.WIDE R12, R13, 0x8, R8 ;  /* 0x000000080d0c9825 */ /* 0x002fca00078e0208 */
[----:B------:R-:W3:Y:S01]  /*0bf0*/  @!P1 LDG.E.64 R28, desc[UR10][R12.64] ;  /* 0x0000000a0c1c9981 */ /* 0x000ee2000c1e1b00 */
[----:B------:R-:W0:Y:S02]  /*0c00*/  S2R R21, SR_TID.X ;  /* 0x0000000000157919 */ /* 0x000e240000002100 */
[----:B0-----:R-:W-:-:S05]  /*0c10*/  IMAD.SHL.U32 R21, R21, 0x8, RZ ;  /* 0x0000000815157824 */ /* 0x001fca00078e00ff */
[----:B------:R-:W-:-:S05]  /*0c20*/  LOP3.LUT R21, R21, 0x38, RZ, 0xc0, !PT ;  /* 0x0000003815157812 */ /* 0x000fca00078ec0ff */
[----:B------:R-:W-:-:S05]  /*0c30*/  IMAD.IADD R4, R2, 0x1, R21 ;  /* 0x0000000102047824 */ /* 0x000fca00078e0215 */
[----:B--2---:R-:W-:Y:S04]  /*0c40*/  STS.64 [R4], R18 ;  /* 0x0000001204007388 */ /* 0x004fe80000000a00 */
[----:B---3--:R-:W-:Y:S01]  /*0c50*/  STS.64 [R20], R28 ;  /* 0x0000001c14007388 */ /* 0x008fe20000000a00 */
[----:B------:R-:W-:Y:S06]  /*0c60*/  BAR.SYNC.DEFER_BLOCKING 0x0 ;  /* 0x0000000000007b1d */ /* 0x000fec0000010000 */
[----:B------:R-:W-:Y:S04]  /*0c70*/  LDS.64 R22, [R21+UR5] ;  /* 0x0000000515167984 */ /* 0x000fe80008000a00 */
[----:B------:R-:W0:Y:S04]  /*0c80*/  LDS.128 R8, [R2] ;  /* 0x0000000002087984 */ /* 0x000e280000000c00 */
[----:B------:R-:W1:Y:S04]  /*0c90*/  LDS.64 R26, [R21+UR5+0x40] ;  /* 0x00004005151a7984 */ /* 0x000e680008000a00 */
[----:B------:R-:W-:Y:S04]  /*0ca0*/  LDS.64 R24, [R21+UR5+0x80] ;  /* 0x0000800515187984 */ /* 0x000fe80008000a00 */
[----:B------:R-:W2:Y:S04]  /*0cb0*/  LDS.128 R12, [R2+0x10] ;  /* 0x00001000020c7984 */ /* 0x000ea80000000c00 */
[----:B------:R-:W3:Y:S04]  /*0cc0*/  LDS.64 R6, [R21+UR5+0xc0] ;  /* 0x0000c00515067984 */ /* 0x000ee80008000a00 */
[----:B------:R-:W-:Y:S01]  /*0cd0*/  LDS.64 R28, [R21+UR5+0x1c0] ;  /* 0x0001c005151c7984 */ /* 0x000fe20008000a00 */
[----:B0-----:R-:W-:-:S03]  /*0ce0*/  DFMA R8, R8, R22, R16 ;  /* 0x000000160808722b */ /* 0x001fc60000000010 */
[----:B------:R-:W-:Y:S04]  /*0cf0*/  LDS.64 R22, [R21+UR5+0x100] ;  /* 0x0001000515167984 */ /* 0x000fe80008000a00 */
[----:B------:R-:W0:Y:S01]  /*0d00*/  LDS.128 R16, [R2+0x20] ;  /* 0x0000200002107984 */ /* 0x000e220000000c00 */
[----:B-1----:R-:W-:-:S03]  /*0d10*/  DFMA R8, R26, R10, R8 ;  /* 0x0000000a1a08722b */ /* 0x002fc60000000008 */
[----:B------:R-:W1:Y:S05]  /*0d20*/  LDS.64 R26, [R21+UR5+0x140] ;  /* 0x00014005151a7984 */ /* 0x000e6a0008000a00 */
[----:B--2---:R-:W-:Y:S01]  /*0d30*/  DFMA R24, R12, R24, R8 ;  /* 0x000000180c18722b */ /* 0x004fe20000000008 */
[----:B------:R-:W-:Y:S04]  /*0d40*/  LDS.64 R12, [R21+UR5+0x180] ;  /* 0x00018005150c7984 */ /* 0x000fe80008000a00 */
[----:B------:R-:W2:Y:S03]  /*0d50*/  LDS.128 R8, [R2+0x30] ;  /* 0x0000300002087984 */ /* 0x000ea60000000c00 */
[----:B---3--:R-:W-:-:S08]  /*0d60*/  DFMA R6, R6, R14, R24 ;  /* 0x0000000e0606722b */ /* 0x008fd00000000018 */
[----:B0-----:R-:W-:-:S08]  /*0d70*/  DFMA R6, R16, R22, R6 ;  /* 0x000000161006722b */ /* 0x001fd00000000006 */
[----:B-1----:R-:W-:-:S08]  /*0d80*/  DFMA R6, R26, R18, R6 ;  /* 0x000000121a06722b */ /* 0x002fd00000000006 */
[----:B--2---:R-:W-:-:S08]  /*0d90*/  DFMA R6, R8, R12, R6 ;  /* 0x0000000c0806722b */ /* 0x004fd00000000006 */
[----:B------:R-:W-:Y:S01]  /*0da0*/  DFMA R16, R28, R10, R6 ;  /* 0x0000000a1c10722b */ /* 0x000fe20000000006 */
[----:B------:R-:W-:Y:S10]  /*0db0*/  BAR.SYNC.DEFER_BLOCKING 0x0 ;  /* 0x0000000000007b1d */ /* 0x000ff40000010000 */
.L_x_0:
[----:B------:R-:W0:Y:S01]  /*0dc0*/  LDCU UR4, c[0x0][0x398] ;  /* 0x00007300ff0477ac */ /* 0x000e220008000800 */
[----:B------:R-:W-:-:S04]  /*0dd0*/  ISETP.GE.AND P0, PT, R5, R0, PT ;  /* 0x000000000500720c */ /* 0x000fc80003f06270 */
[----:B0-----:R-:W-:-:S13]  /*0de0*/  ISETP.GE.OR P0, PT, R3, UR4, P0 ;  /* 0x0000000403007c0c */ /* 0x001fda0008706670 */
[----:B------:R-:W-:Y:S05]  /*0df0*/  @P0 EXIT ;  /* 0x000000000000094d */ /* 0x000fea0003800000 */
[----:B------:R-:W0:Y:S01]  /*0e00*/  LDC.64 R6, c[0x0][0x390] ;  /* 0x0000e400ff067b82 */ /* 0x000e220000000a00 */
[----:B------:R-:W-:-:S04]  /*0e10*/  IMAD R3, R3, R0, R5 ;  /* 0x0000000003037224 */ /* 0x000fc800078e0205 */
[----:B0-----:R-:W-:-:S05]  /*0e20*/  IMAD.WIDE R2, R3, 0x8, R6 ;  /* 0x0000000803027825 */ /* 0x001fca00078e0206 */
[----:B------:R-:W-:Y:S01]  /*0e30*/  STG.E.64 desc[UR10][R2.64], R16 ;  /* 0x0000001002007986 */ /* 0x000fe2000c101b0a */
[----:B------:R-:W-:Y:S05]  /*0e40*/  EXIT ;  /* 0x000000000000794d */ /* 0x000fea0003800000 */
.L_x_3:
[----:B------:R-:W-:-:S00]  /*0e50*/  BRA `(.L_x_3) ;  /* 0xfffffffc00fc7947 */ /* 0x000fc0000383ffff */
[----:B------:R-:W-:-:S00]  /*0e60*/  NOP ;  /* 0x0000000000007918 */ /* 0x000fc00000000000 */
        /* <DEDUP_REMOVED lines=9> */
.L_x_4:


//--------------------- .nv.shared._Z11matrixMult2PdS_S_iii --------------------------
	.section	.nv.shared._Z11matrixMult2PdS_S_iii,"aw",@nobits
	.sectionflags	@""
	.align	8
.nv.shared._Z11matrixMult2PdS_S_iii:
	.zero		2048


//--------------------- .nv.shared.reserved.0     --------------------------
	.section	.nv.shared.reserved.0,"aw",@nobits
	.weak		__nv_reservedSMEM_offset_0_alias
	.size		__nv_reservedSMEM_offset_0_alias, 0, 64
	.other		__nv_reservedSMEM_offset_0_alias,@"STO_CUDA_RESERVED_SHARED STV_DEFAULT"
__nv_reservedSMEM_offset_0_alias:
	.zero		0
	.zero		64


//--------------------- .nv.constant0._Z11matrixMult2PdS_S_iii --------------------------
	.section	.nv.constant0._Z11matrixMult2PdS_S_iii,"a",@progbits
	.sectionflags	@""
	.align	4
.nv.constant0._Z11matrixMult2PdS_S_iii:
	.zero		932


//--------------------- SYMBOLS --------------------------

	.type		.nv.reservedSmem.offset0,@object
	.size		.nv.reservedSmem.offset0,0x4
	.type		.nv.reservedSmem.cap,@object
	.size		.nv.reservedSmem.cap,0x4
